//
// Generated by NVIDIA NVVM Compiler
//
// Compiler Build ID: CL-36424714
// Cuda compilation tools, release 13.0, V13.0.88
// Based on NVVM 20.0.0
//

.version 9.0
.target sm_100
.address_size 64

	// .globl	_Z14gelu_bias_loopPfPKfii

.visible .entry _Z14gelu_bias_loopPfPKfii(
	.param .u64 .ptr .align 1 _Z14gelu_bias_loopPfPKfii_param_0,
	.param .u64 .ptr .align 1 _Z14gelu_bias_loopPfPKfii_param_1,
	.param .u32 _Z14gelu_bias_loopPfPKfii_param_2,
	.param .u32 _Z14gelu_bias_loopPfPKfii_param_3
)
{
	.reg .pred 	%p<6>;
	.reg .b32 	%r<13>;
	.reg .b32 	%f<26>;
	.reg .b64 	%rd<9>;

	ld.param.u64 	%rd3, [_Z14gelu_bias_loopPfPKfii_param_0];
	ld.param.u64 	%rd4, [_Z14gelu_bias_loopPfPKfii_param_1];
	ld.param.u32 	%r7, [_Z14gelu_bias_loopPfPKfii_param_2];
	ld.param.u32 	%r8, [_Z14gelu_bias_loopPfPKfii_param_3];
	mov.u32 	%r1, %ctaid.y;
	setp.ge.s32 	%p1, %r1, %r8;
	@%p1 bra 	$L__BB0_4;
	mov.u32 	%r12, %tid.x;
	setp.ge.s32 	%p2, %r12, %r7;
	@%p2 bra 	$L__BB0_4;
	mov.u32 	%r9, %ctaid.x;
	mad.lo.s32 	%r10, %r8, %r9, %r1;
	mul.lo.s32 	%r3, %r10, %r7;
	mov.u32 	%r4, %ntid.x;
	cvta.to.global.u64 	%rd1, %rd3;
	cvta.to.global.u64 	%rd2, %rd4;
$L__BB0_3:
	add.s32 	%r11, %r3, %r12;
	mul.wide.s32 	%rd5, %r11, 4;
	add.s64 	%rd6, %rd1, %rd5;
	ld.global.f32 	%f1, [%rd6];
	mul.wide.s32 	%rd7, %r12, 4;
	add.s64 	%rd8, %rd2, %rd7;
	ld.global.f32 	%f2, [%rd8];
	add.f32 	%f3, %f1, %f2;
	mul.f32 	%f4, %f3, 0f3F000000;
	mul.f32 	%f5, %f3, 0f3D372713;
	mul.f32 	%f6, %f3, %f5;
	fma.rn.f32 	%f7, %f3, %f6, %f3;
	mul.f32 	%f8, %f7, 0f3F4C422A;
	abs.f32 	%f9, %f8;
	mul.f32 	%f10, %f9, 0f4038AA3B;
	ex2.approx.ftz.f32 	%f11, %f10;
	add.f32 	%f12, %f11, 0f3F800000;
	rcp.approx.ftz.f32 	%f13, %f12;
	fma.rn.f32 	%f14, %f13, 0fC0000000, 0f3F800000;
	setp.ge.f32 	%p3, %f9, 0f41102CB4;
	selp.f32 	%f15, 0f3F800000, %f14, %p3;
	copysign.f32 	%f16, %f8, %f15;
	mul.f32 	%f17, %f8, %f8;
	fma.rn.f32 	%f18, %f17, 0f3C80F082, 0fBD563CAE;
	fma.rn.f32 	%f19, %f18, %f17, 0f3E085941;
	fma.rn.f32 	%f20, %f19, %f17, 0fBEAAA9ED;
	fma.rn.f32 	%f21, %f20, %f17, 0f00000000;
	fma.rn.f32 	%f22, %f21, %f8, %f8;
	setp.ge.f32 	%p4, %f9, 0f3F19999A;
	selp.f32 	%f23, %f16, %f22, %p4;
	add.f32 	%f24, %f23, 0f3F800000;
	mul.f32 	%f25, %f4, %f24;
	st.global.f32 	[%rd6], %f25;
	add.s32 	%r12, %r12, %r4;
	setp.lt.s32 	%p5, %r12, %r7;
	@%p5 bra 	$L__BB0_3;
$L__BB0_4:
	ret;

}


// ===== COMPILED SASS (sm_100) =====

	.target	sm_100

	.elftype	@"ET_EXEC"


//--------------------- .note.nv.tkinfo           --------------------------
	.section	.note.nv.tkinfo,"",@"SHT_NOTE"
	.sectionflags	@"SHF_NOTE_NV_TKINFO"
	.tkinfo
        /*0018*/ 	.word	0x00000002
        /*0030*/ 	.string	""
        /*0030*/ 	.string	"ptxas"
        /*0030*/ 	.string	"Cuda compilation tools, release 13.0, V13.0.88"
        /*0030*/ 	.string	"Build cuda_13.0.r13.0/compiler.36424714_0"
        /*0030*/ 	.string	"-arch sm_100 -m 64 "



//--------------------- .note.nv.cuinfo           --------------------------
	.section	.note.nv.cuinfo,"",@"SHT_NOTE"
	.sectionflags	@"SHF_NOTE_NV_CUINFO"
        /*0018*/ 	.short	0x0002
        /*001a*/ 	.short	0x0064
        /*001c*/ 	.short	0x0082
	.zero		2


//--------------------- .nv.info                  --------------------------
	.section	.nv.info,"",@"SHT_CUDA_INFO"
	.align	4


	//----- nvinfo : EIATTR_REGCOUNT
	.align		4
        /*0000*/ 	.byte	0x04, 0x2f
        /*0002*/ 	.short	(.L_1 - .L_0)
	.align		4
.L_0:
        /*0004*/ 	.word	index@(_Z14gelu_bias_loopPfPKfii)
        /*0008*/ 	.word	0x00000013


	//----- nvinfo : EIATTR_FRAME_SIZE
	.align		4
.L_1:
        /*000c*/ 	.byte	0x04, 0x11
        /*000e*/ 	.short	(.L_3 - .L_2)
	.align		4
.L_2:
        /*0010*/ 	.word	index@(_Z14gelu_bias_loopPfPKfii)
        /*0014*/ 	.word	0x00000000


	//----- nvinfo : EIATTR_MIN_STACK_SIZE
	.align		4
.L_3:
        /*0018*/ 	.byte	0x04, 0x12
        /*001a*/ 	.short	(.L_5 - .L_4)
	.align		4
.L_4:
        /*001c*/ 	.word	index@(_Z14gelu_bias_loopPfPKfii)
        /*0020*/ 	.word	0x00000000
.L_5:


//--------------------- .nv.compat                --------------------------
	.section	.nv.compat,"",@"SHT_CUDA_COMPAT_INFO"
	.align	4
        /*0000*/ 	.byte	0x02, 0x09, 0x00, 0x00, 0x02, 0x02, 0x01, 0x00, 0x02, 0x05, 0x05, 0x00, 0x03, 0x07, 0x01, 0x01
        /*0010*/ 	.byte	0x02, 0x03, 0x00, 0x00, 0x02, 0x06, 0x01, 0x00, 0x04, 0x0b, 0x08, 0x00, 0x01, 0x00, 0x00, 0x00
        /*0020*/ 	.byte	0x00, 0x00, 0x00, 0x00


//--------------------- .nv.info._Z14gelu_bias_loopPfPKfii --------------------------
	.section	.nv.info._Z14gelu_bias_loopPfPKfii,"",@"SHT_CUDA_INFO"
	.sectionflags	@""
	.align	4


	//----- nvinfo : EIATTR_CUDA_API_VERSION
	.align		4
        /*0000*/ 	.byte	0x04, 0x37
        /*0002*/ 	.short	(.L_7 - .L_6)
.L_6:
        /*0004*/ 	.word	0x00000082


	//----- nvinfo : EIATTR_KPARAM_INFO
	.align		4
.L_7:
        /*0008*/ 	.byte	0x04, 0x17
        /*000a*/ 	.short	(.L_9 - .L_8)
.L_8:
        /*000c*/ 	.word	0x00000000
        /*0010*/ 	.short	0x0003
        /*0012*/ 	.short	0x0014
        /*0014*/ 	.byte	0x00, 0xf0, 0x11, 0x00


	//----- nvinfo : EIATTR_KPARAM_INFO
	.align		4
.L_9:
        /*0018*/ 	.byte	0x04, 0x17
        /*001a*/ 	.short	(.L_11 - .L_10)
.L_10:
        /*001c*/ 	.word	0x00000000
        /*0020*/ 	.short	0x0002
        /*0022*/ 	.short	0x0010
        /*0024*/ 	.byte	0x00, 0xf0, 0x11, 0x00


	//----- nvinfo : EIATTR_KPARAM_INFO
	.align		4
.L_11:
        /*0028*/ 	.byte	0x04, 0x17
        /*002a*/ 	.short	(.L_13 - .L_12)
.L_12:
        /*002c*/ 	.word	0x00000000
        /*0030*/ 	.short	0x0001
        /*0032*/ 	.short	0x0008
        /*0034*/ 	.byte	0x00, 0xf5, 0x21, 0x00


	//----- nvinfo : EIATTR_KPARAM_INFO
	.align		4
.L_13:
        /*0038*/ 	.byte	0x04, 0x17
        /*003a*/ 	.short	(.L_15 - .L_14)
.L_14:
        /*003c*/ 	.word	0x00000000
        /*0040*/ 	.short	0x0000
        /*0042*/ 	.short	0x0000
        /*0044*/ 	.byte	0x00, 0xf5, 0x21, 0x00


	//----- nvinfo : EIATTR_SPARSE_MMA_MASK
	.align		4
.L_15:
        /*0048*/ 	.byte	0x03, 0x50
        /*004a*/ 	.short	0x0000


	//----- nvinfo : EIATTR_MAXREG_COUNT
	.align		4
        /*004c*/ 	.byte	0x03, 0x1b
        /*004e*/ 	.short	0x00ff


	//----- nvinfo : EIATTR_MERCURY_ISA_VERSION
	.align		4
        /*0050*/ 	.byte	0x03, 0x5f
        /*0052*/ 	.short	0x0101


	//----- nvinfo : EIATTR_VRC_CTA_INIT_COUNT
	.align		4
        /*0054*/ 	.byte	0x02, 0x4a
	.zero		1
	.zero		1


	//----- nvinfo : EIATTR_EXIT_INSTR_OFFSETS
	.align		4
        /*0058*/ 	.byte	0x04, 0x1c
        /*005a*/ 	.short	(.L_17 - .L_16)


	//   ....[0]....
.L_16:
        /*005c*/ 	.word	0x00000040


	//   ....[1]....
        /*0060*/ 	.word	0x00000080


	//   ....[2]....
        /*0064*/ 	.word	0x00000310


	//----- nvinfo : EIATTR_CRS_STACK_SIZE
	.align		4
.L_17:
        /*0068*/ 	.byte	0x04, 0x1e
        /*006a*/ 	.short	(.L_19 - .L_18)
.L_18:
        /*006c*/ 	.word	0x00000000


	//----- nvinfo : EIATTR_CBANK_PARAM_SIZE
	.align		4
.L_19:
        /*0070*/ 	.byte	0x03, 0x19
        /*0072*/ 	.short	0x0018


	//----- nvinfo : EIATTR_PARAM_CBANK
	.align		4
        /*0074*/ 	.byte	0x04, 0x0a
        /*0076*/ 	.short	(.L_21 - .L_20)
	.align		4
.L_20:
        /*0078*/ 	.word	index@(.nv.constant0._Z14gelu_bias_loopPfPKfii)
        /*007c*/ 	.short	0x0380
        /*007e*/ 	.short	0x0018


	//----- nvinfo : EIATTR_SW_WAR
	.align		4
.L_21:
        /*0080*/ 	.byte	0x04, 0x36
        /*0082*/ 	.short	(.L_23 - .L_22)
.L_22:
        /*0084*/ 	.word	0x00000008
.L_23:


//--------------------- .nv.callgraph             --------------------------
	.section	.nv.callgraph,"",@"SHT_CUDA_CALLGRAPH"
	.align	4
	.sectionentsize	8
	.align		4
        /*0000*/ 	.word	0x00000000
	.align		4
        /*0004*/ 	.word	0xffffffff
	.align		4
        /*0008*/ 	.word	0x00000000
	.align		4
        /*000c*/ 	.word	0xfffffffe
	.align		4
        /*0010*/ 	.word	0x00000000
	.align		4
        /*0014*/ 	.word	0xfffffffd
	.align		4
        /*0018*/ 	.word	0x00000000
	.align		4
        /*001c*/ 	.word	0xfffffffc


//--------------------- .text._Z14gelu_bias_loopPfPKfii --------------------------
	.section	.text._Z14gelu_bias_loopPfPKfii,"ax",@progbits
	.align	128
        .global         _Z14gelu_bias_loopPfPKfii
        .type           _Z14gelu_bias_loopPfPKfii,@function
        .size           _Z14gelu_bias_loopPfPKfii,(.L_x_2 - _Z14gelu_bias_loopPfPKfii)
        .other          _Z14gelu_bias_loopPfPKfii,@"STO_CUDA_ENTRY STV_DEFAULT"
_Z14gelu_bias_loopPfPKfii:
.text._Z14gelu_bias_loopPfPKfii:
[----:B------:R-:W-:Y:S08]  /*0000*/  LDC R1, c[0x0][0x37c] ;  /* 0x0000df00ff017b82 */ /* 0x000ff00000000800 */
[----:B------:R-:W0:Y:S08]  /*0010*/  S2UR UR4, SR_CTAID.Y ;  /* 0x00000000000479c3 */ /* 0x000e300000002600 */
[----:B------:R-:W0:Y:S02]  /*0020*/  LDC R7, c[0x0][0x394] ;  /* 0x0000e500ff077b82 */ /* 0x000e240000000800 */
[----:B0-----:R-:W-:-:S13]  /*0030*/  ISETP.LE.AND P0, PT, R7, UR4, PT ;  /* 0x0000000407007c0c */ /* 0x001fda000bf03270 */
[----:B------:R-:W-:Y:S05]  /*0040*/  @P0 EXIT ;  /* 0x000000000000094d */ /* 0x000fea0003800000 */
[----:B------:R-:W0:Y:S01]  /*0050*/  S2R R9, SR_TID.X ;  /* 0x0000000000097919 */ /* 0x000e220000002100 */
[----:B------:R-:W0:Y:S02]  /*0060*/  LDCU UR8, c[0x0][0x390] ;  /* 0x00007200ff0877ac */ /* 0x000e240008000800 */
[----:B0-----:R-:W-:-:S13]  /*0070*/  ISETP.GE.AND P0, PT, R9, UR8, PT ;  /* 0x0000000809007c0c */ /* 0x001fda000bf06270 */
[----:B------:R-:W-:Y:S05]  /*0080*/  @P0 EXIT ;  /* 0x000000000000094d */ /* 0x000fea0003800000 */
[----:B------:R-:W0:Y:S01]  /*0090*/  S2R R8, SR_CTAID.X ;  /* 0x0000000000087919 */ /* 0x000e220000002500 */
[----:B------:R-:W1:Y:S01]  /*00a0*/  LDC.64 R2, c[0x0][0x380] ;  /* 0x0000e000ff027b82 */ /* 0x000e620000000a00 */
[----:B------:R-:W2:Y:S01]  /*00b0*/  LDCU UR5, c[0x0][0x360] ;  /* 0x00006c00ff0577ac */ /* 0x000ea20008000800 */
[----:B------:R-:W3:Y:S06]  /*00c0*/  LDCU.64 UR6, c[0x0][0x358] ;  /* 0x00006b00ff0677ac */ /* 0x000eec0008000a00 */
[----:B------:R-:W4:Y:S01]  /*00d0*/  LDC.64 R4, c[0x0][0x388] ;  /* 0x0000e200ff047b82 */ /* 0x000f220000000a00 */
[----:B0-23--:R-:W-:-:S07]  /*00e0*/  IMAD R8, R8, R7, UR4 ;  /* 0x0000000408087e24 */ /* 0x00dfce000f8e0207 */
.L_x_0:
[----:B0-----:R-:W-:Y:S02]  /*00f0*/  IMAD R7, R8, UR8, R9 ;  /* 0x0000000808077c24 */ /* 0x001fe4000f8e0209 */
[----:B----4-:R-:W-:-:S04]  /*0100*/  IMAD.WIDE R10, R9, 0x4, R4 ;  /* 0x00000004090a7825 */ /* 0x010fc800078e0204 */
[----:B-1----:R-:W-:Y:S02]  /*0110*/  IMAD.WIDE R6, R7, 0x4, R2 ;  /* 0x0000000407067825 */ /* 0x002fe400078e0202 */
[----:B------:R-:W2:Y:S04]  /*0120*/  LDG.E R11, desc[UR6][R10.64] ;  /* 0x000000060a0b7981 */ /* 0x000ea8000c1e1900 */
[----:B------:R-:W2:Y:S01]  /*0130*/  LDG.E R0, desc[UR6][R6.64] ;  /* 0x0000000606007981 */ /* 0x000ea2000c1e1900 */
[----:B------:R-:W-:Y:S01]  /*0140*/  HFMA2 R16, -RZ, RZ, 1.125, -9232 ;  /* 0x3c80f082ff107431 */ /* 0x000fe200000001ff */
[----:B------:R-:W-:Y:S02]  /*0150*/  MOV R15, 0x3f800000 ;  /* 0x3f800000000f7802 */ /* 0x000fe40000000f00 */
[----:B------:R-:W-:Y:S01]  /*0160*/  IADD3 R9, PT, PT, R9, UR5, RZ ;  /* 0x0000000509097c10 */ /* 0x000fe2000fffe0ff */
[----:B--2---:R-:W-:-:S04]  /*0170*/  FADD R12, R0, R11 ;  /* 0x0000000b000c7221 */ /* 0x004fc80000000000 */
[----:B------:R-:W-:-:S04]  /*0180*/  FMUL R13, R12, 0.044714998453855514526 ;  /* 0x3d3727130c0d7820 */ /* 0x000fc80000400000 */
[----:B------:R-:W-:-:S04]  /*0190*/  FMUL R13, R12, R13 ;  /* 0x0000000d0c0d7220 */ /* 0x000fc80000400000 */
[C---:B------:R-:W-:Y:S01]  /*01a0*/  FFMA R13, R12.reuse, R13, R12 ;  /* 0x0000000d0c0d7223 */ /* 0x040fe2000000000c */
[----:B------:R-:W-:-:S03]  /*01b0*/  FMUL R12, R12, 0.5 ;  /* 0x3f0000000c0c7820 */ /* 0x000fc60000400000 */
[----:B------:R-:W-:-:S04]  /*01c0*/  FMUL R13, R13, 0.79788458347320556641 ;  /* 0x3f4c422a0d0d7820 */ /* 0x000fc80000400000 */
[C---:B------:R-:W-:Y:S01]  /*01d0*/  FMUL R0, |R13|.reuse, 2.8853900432586669922 ;  /* 0x4038aa3b0d007820 */ /* 0x040fe20000400200 */
[C---:B------:R-:W-:Y:S01]  /*01e0*/  FMUL R11, R13.reuse, R13 ;  /* 0x0000000d0d0b7220 */ /* 0x040fe20000400000 */
[C---:B------:R-:W-:Y:S02]  /*01f0*/  FSETP.GE.AND P1, PT, |R13|.reuse, 0.60000002384185791016, PT ;  /* 0x3f19999a0d00780b */ /* 0x040fe40003f26200 */
[----:B------:R-:W-:Y:S01]  /*0200*/  FSETP.GE.AND P0, PT, |R13|, 9.010913848876953125, PT ;  /* 0x41102cb40d00780b */ /* 0x000fe20003f06200 */
[C---:B------:R-:W-:Y:S01]  /*0210*/  FFMA R16, R11.reuse, R16, -0.052303962409496307373 ;  /* 0xbd563cae0b107423 */ /* 0x040fe20000000010 */
[----:B------:R-:W0:Y:S03]  /*0220*/  MUFU.EX2 R0, R0 ;  /* 0x0000000000007308 */ /* 0x000e260000000800 */
[----:B------:R-:W-:Y:S01]  /*0230*/  FFMA R16, R11, R16, 0.1331529766321182251 ;  /* 0x3e0859410b107423 */ /* 0x000fe20000000010 */
[----:B0-----:R-:W-:-:S03]  /*0240*/  FADD R14, R0, 1 ;  /* 0x3f800000000e7421 */ /* 0x001fc60000000000 */
[----:B------:R-:W-:-:S04]  /*0250*/  FFMA R0, R11, R16, -0.33332768082618713379 ;  /* 0xbeaaa9ed0b007423 */ /* 0x000fc80000000010 */
[----:B------:R-:W-:Y:S01]  /*0260*/  FFMA R0, R11, R0, RZ ;  /* 0x000000000b007223 */ /* 0x000fe200000000ff */
[----:B------:R-:W0:Y:S02]  /*0270*/  MUFU.RCP R14, R14 ;  /* 0x0000000e000e7308 */ /* 0x000e240000001000 */
[----:B0-----:R-:W-:-:S05]  /*0280*/  FFMA R10, R14, -2, R15 ;  /* 0xc00000000e0a7823 */ /* 0x001fca000000000f */
[----:B------:R-:W-:Y:S02]  /*0290*/  FSEL R10, R10, 1, !P0 ;  /* 0x3f8000000a0a7808 */ /* 0x000fe40004000000 */
[----:B------:R-:W-:Y:S02]  /*02a0*/  ISETP.GE.AND P0, PT, R9, UR8, PT ;  /* 0x0000000809007c0c */ /* 0x000fe4000bf06270 */
[--C-:B------:R-:W-:Y:S01]  /*02b0*/  LOP3.LUT R10, R10, 0x80000000, R13.reuse, 0xb8, !PT ;  /* 0x800000000a0a7812 */ /* 0x100fe200078eb80d */
[----:B------:R-:W-:-:S04]  /*02c0*/  @!P1 FFMA R10, R13, R0, R13 ;  /* 0x000000000d0a9223 */ /* 0x000fc8000000000d */
[----:B------:R-:W-:-:S04]  /*02d0*/  FADD R11, R10, 1 ;  /* 0x3f8000000a0b7421 */ /* 0x000fc80000000000 */
[----:B------:R-:W-:-:S05]  /*02e0*/  FMUL R11, R12, R11 ;  /* 0x0000000b0c0b7220 */ /* 0x000fca0000400000 */
[----:B------:R0:W-:Y:S01]  /*02f0*/  STG.E desc[UR6][R6.64], R11 ;  /* 0x0000000b06007986 */ /* 0x0001e2000c101906 */
[----:B------:R-:W-:Y:S05]  /*0300*/  @!P0 BRA `(.L_x_0) ;  /* 0xfffffffc00788947 */ /* 0x000fea000383ffff */
[----:B------:R-:W-:Y:S05]  /*0310*/  EXIT ;  /* 0x000000000000794d */ /* 0x000fea0003800000 */
.L_x_1:
[----:B------:R-:W-:-:S00]  /*0320*/  BRA `(.L_x_1) ;  /* 0xfffffffc00fc7947 */ /* 0x000fc0000383ffff */
[----:B------:R-:W-:-:S00]  /*0330*/  NOP ;  /* 0x0000000000007918 */ /* 0x000fc00000000000 */
        /* <DEDUP_REMOVED lines=12> */
.L_x_2:


//--------------------- .nv.shared.reserved.0     --------------------------
	.section	.nv.shared.reserved.0,"aw",@nobits
	.weak		__nv_reservedSMEM_offset_0_alias
	.size		__nv_reservedSMEM_offset_0_alias, 0, 64
	.other		__nv_reservedSMEM_offset_0_alias,@"STO_CUDA_RESERVED_SHARED STV_DEFAULT"
__nv_reservedSMEM_offset_0_alias:
	.zero		0
	.zero		64


//--------------------- .nv.constant0._Z14gelu_bias_loopPfPKfii --------------------------
	.section	.nv.constant0._Z14gelu_bias_loopPfPKfii,"a",@progbits
	.sectionflags	@""
	.align	4
.nv.constant0._Z14gelu_bias_loopPfPKfii:
	.zero		920


//--------------------- SYMBOLS --------------------------

	.type		.nv.reservedSmem.offset0,@object
	.size		.nv.reservedSmem.offset0,0x4
